//
// Generated by NVIDIA NVVM Compiler
//
// Compiler Build ID: CL-36424714
// Cuda compilation tools, release 13.0, V13.0.88
// Based on NVVM 20.0.0
//

.version 9.0
.target sm_100
.address_size 64

	// .globl	_Z12write_kernelPffm

.visible .entry _Z12write_kernelPffm(
	.param .u64 .ptr .align 1 _Z12write_kernelPffm_param_0,
	.param .f32 _Z12write_kernelPffm_param_1,
	.param .u64 _Z12write_kernelPffm_param_2
)
{
	.reg .pred 	%p<2>;
	.reg .b32 	%r<5>;
	.reg .b32 	%f<2>;
	.reg .b64 	%rd<7>;

	ld.param.u64 	%rd2, [_Z12write_kernelPffm_param_0];
	ld.param.f32 	%f1, [_Z12write_kernelPffm_param_1];
	ld.param.u64 	%rd3, [_Z12write_kernelPffm_param_2];
	mov.u32 	%r1, %ctaid.x;
	mov.u32 	%r2, %ntid.x;
	mov.u32 	%r3, %tid.x;
	mad.lo.s32 	%r4, %r1, %r2, %r3;
	cvt.u64.u32 	%rd1, %r4;
	setp.le.u64 	%p1, %rd3, %rd1;
	@%p1 bra 	$L__BB0_2;
	cvta.to.global.u64 	%rd4, %rd2;
	shl.b64 	%rd5, %rd1, 2;
	add.s64 	%rd6, %rd4, %rd5;
	st.global.f32 	[%rd6], %f1;
$L__BB0_2:
	ret;

}


// ===== COMPILED SASS (sm_100) =====

	.target	sm_100

	.elftype	@"ET_EXEC"


//--------------------- .note.nv.tkinfo           --------------------------
	.section	.note.nv.tkinfo,"",@"SHT_NOTE"
	.sectionflags	@"SHF_NOTE_NV_TKINFO"
	.tkinfo
        /*0018*/ 	.word	0x00000002
        /*0030*/ 	.string	""
        /*0030*/ 	.string	"ptxas"
        /*0030*/ 	.string	"Cuda compilation tools, release 13.0, V13.0.88"
        /*0030*/ 	.string	"Build cuda_13.0.r13.0/compiler.36424714_0"
        /*0030*/ 	.string	"-arch sm_100 -m 64 "



//--------------------- .note.nv.cuinfo           --------------------------
	.section	.note.nv.cuinfo,"",@"SHT_NOTE"
	.sectionflags	@"SHF_NOTE_NV_CUINFO"
        /*0018*/ 	.short	0x0002
        /*001a*/ 	.short	0x0064
        /*001c*/ 	.short	0x0082
	.zero		2


//--------------------- .nv.info                  --------------------------
	.section	.nv.info,"",@"SHT_CUDA_INFO"
	.align	4


	//----- nvinfo : EIATTR_REGCOUNT
	.align		4
        /*0000*/ 	.byte	0x04, 0x2f
        /*0002*/ 	.short	(.L_1 - .L_0)
	.align		4
.L_0:
        /*0004*/ 	.word	index@(_Z12write_kernelPffm)
        /*0008*/ 	.word	0x00000008


	//----- nvinfo : EIATTR_FRAME_SIZE
	.align		4
.L_1:
        /*000c*/ 	.byte	0x04, 0x11
        /*000e*/ 	.short	(.L_3 - .L_2)
	.align		4
.L_2:
        /*0010*/ 	.word	index@(_Z12write_kernelPffm)
        /*0014*/ 	.word	0x00000000


	//----- nvinfo : EIATTR_MIN_STACK_SIZE
	.align		4
.L_3:
        /*0018*/ 	.byte	0x04, 0x12
        /*001a*/ 	.short	(.L_5 - .L_4)
	.align		4
.L_4:
        /*001c*/ 	.word	index@(_Z12write_kernelPffm)
        /*0020*/ 	.word	0x00000000
.L_5:


//--------------------- .nv.compat                --------------------------
	.section	.nv.compat,"",@"SHT_CUDA_COMPAT_INFO"
	.align	4
        /*0000*/ 	.byte	0x02, 0x09, 0x00, 0x00, 0x02, 0x02, 0x01, 0x00, 0x02, 0x05, 0x05, 0x00, 0x03, 0x07, 0x01, 0x01
        /*0010*/ 	.byte	0x02, 0x03, 0x00, 0x00, 0x02, 0x06, 0x01, 0x00, 0x04, 0x0b, 0x08, 0x00, 0x09, 0x00, 0x00, 0x00
        /*0020*/ 	.byte	0x00, 0x00, 0x00, 0x00


//--------------------- .nv.info._Z12write_kernelPffm --------------------------
	.section	.nv.info._Z12write_kernelPffm,"",@"SHT_CUDA_INFO"
	.sectionflags	@""
	.align	4


	//----- nvinfo : EIATTR_CUDA_API_VERSION
	.align		4
        /*0000*/ 	.byte	0x04, 0x37
        /*0002*/ 	.short	(.L_7 - .L_6)
.L_6:
        /*0004*/ 	.word	0x00000082


	//----- nvinfo : EIATTR_KPARAM_INFO
	.align		4
.L_7:
        /*0008*/ 	.byte	0x04, 0x17
        /*000a*/ 	.short	(.L_9 - .L_8)
.L_8:
        /*000c*/ 	.word	0x00000000
        /*0010*/ 	.short	0x0002
        /*0012*/ 	.short	0x0010
        /*0014*/ 	.byte	0x00, 0xf0, 0x21, 0x00


	//----- nvinfo : EIATTR_KPARAM_INFO
	.align		4
.L_9:
        /*0018*/ 	.byte	0x04, 0x17
        /*001a*/ 	.short	(.L_11 - .L_10)
.L_10:
        /*001c*/ 	.word	0x00000000
        /*0020*/ 	.short	0x0001
        /*0022*/ 	.short	0x0008
        /*0024*/ 	.byte	0x00, 0xf0, 0x11, 0x00


	//----- nvinfo : EIATTR_KPARAM_INFO
	.align		4
.L_11:
        /*0028*/ 	.byte	0x04, 0x17
        /*002a*/ 	.short	(.L_13 - .L_12)
.L_12:
        /*002c*/ 	.word	0x00000000
        /*0030*/ 	.short	0x0000
        /*0032*/ 	.short	0x0000
        /*0034*/ 	.byte	0x00, 0xf5, 0x21, 0x00


	//----- nvinfo : EIATTR_SPARSE_MMA_MASK
	.align		4
.L_13:
        /*0038*/ 	.byte	0x03, 0x50
        /*003a*/ 	.short	0x0000


	//----- nvinfo : EIATTR_MAXREG_COUNT
	.align		4
        /*003c*/ 	.byte	0x03, 0x1b
        /*003e*/ 	.short	0x00ff


	//----- nvinfo : EIATTR_MERCURY_ISA_VERSION
	.align		4
        /*0040*/ 	.byte	0x03, 0x5f
        /*0042*/ 	.short	0x0101


	//----- nvinfo : EIATTR_VRC_CTA_INIT_COUNT
	.align		4
        /*0044*/ 	.byte	0x02, 0x4a
	.zero		1
	.zero		1


	//----- nvinfo : EIATTR_EXIT_INSTR_OFFSETS
	.align		4
        /*0048*/ 	.byte	0x04, 0x1c
        /*004a*/ 	.short	(.L_15 - .L_14)


	//   ....[0]....
.L_14:
        /*004c*/ 	.word	0x00000080


	//   ....[1]....
        /*0050*/ 	.word	0x000000f0


	//----- nvinfo : EIATTR_CBANK_PARAM_SIZE
	.align		4
.L_15:
        /*0054*/ 	.byte	0x03, 0x19
        /*0056*/ 	.short	0x0018


	//----- nvinfo : EIATTR_PARAM_CBANK
	.align		4
        /*0058*/ 	.byte	0x04, 0x0a
        /*005a*/ 	.short	(.L_17 - .L_16)
	.align		4
.L_16:
        /*005c*/ 	.word	index@(.nv.constant0._Z12write_kernelPffm)
        /*0060*/ 	.short	0x0380
        /*0062*/ 	.short	0x0018


	//----- nvinfo : EIATTR_SW_WAR
	.align		4
.L_17:
        /*0064*/ 	.byte	0x04, 0x36
        /*0066*/ 	.short	(.L_19 - .L_18)
.L_18:
        /*0068*/ 	.word	0x00000008
.L_19:


//--------------------- .nv.callgraph             --------------------------
	.section	.nv.callgraph,"",@"SHT_CUDA_CALLGRAPH"
	.align	4
	.sectionentsize	8
	.align		4
        /*0000*/ 	.word	0x00000000
	.align		4
        /*0004*/ 	.word	0xffffffff
	.align		4
        /*0008*/ 	.word	0x00000000
	.align		4
        /*000c*/ 	.word	0xfffffffe
	.align		4
        /*0010*/ 	.word	0x00000000
	.align		4
        /*0014*/ 	.word	0xfffffffd
	.align		4
        /*0018*/ 	.word	0x00000000
	.align		4
        /*001c*/ 	.word	0xfffffffc


//--------------------- .text._Z12write_kernelPffm --------------------------
	.section	.text._Z12write_kernelPffm,"ax",@progbits
	.align	128
        .global         _Z12write_kernelPffm
        .type           _Z12write_kernelPffm,@function
        .size           _Z12write_kernelPffm,(.L_x_1 - _Z12write_kernelPffm)
        .other          _Z12write_kernelPffm,@"STO_CUDA_ENTRY STV_DEFAULT"
_Z12write_kernelPffm:
.text._Z12write_kernelPffm:
[----:B------:R-:W-:Y:S01]  /*0000*/  LDC R1, c[0x0][0x37c] ;  /* 0x0000df00ff017b82 */ /* 0x000fe20000000800 */
[----:B------:R-:W0:Y:S07]  /*0010*/  S2R R3, SR_TID.X ;  /* 0x0000000000037919 */ /* 0x000e2e0000002100 */
[----:B------:R-:W0:Y:S01]  /*0020*/  S2UR UR4, SR_CTAID.X ;  /* 0x00000000000479c3 */ /* 0x000e220000002500 */
[----:B------:R-:W1:Y:S07]  /*0030*/  LDCU.64 UR6, c[0x0][0x390] ;  /* 0x00007200ff0677ac */ /* 0x000e6e0008000a00 */
[----:B------:R-:W0:Y:S02]  /*0040*/  LDC R0, c[0x0][0x360] ;  /* 0x0000d800ff007b82 */ /* 0x000e240000000800 */
[----:B0-----:R-:W-:-:S05]  /*0050*/  IMAD R0, R0, UR4, R3 ;  /* 0x0000000400007c24 */ /* 0x001fca000f8e0203 */
[----:B-1----:R-:W-:-:S04]  /*0060*/  ISETP.GE.U32.AND P0, PT, R0, UR6, PT ;  /* 0x0000000600007c0c */ /* 0x002fc8000bf06070 */
[----:B------:R-:W-:-:S13]  /*0070*/  ISETP.GE.U32.AND.EX P0, PT, RZ, UR7, PT, P0 ;  /* 0x00000007ff007c0c */ /* 0x000fda000bf06100 */
[----:B------:R-:W-:Y:S05]  /*0080*/  @P0 EXIT ;  /* 0x000000000000094d */ /* 0x000fea0003800000 */
[----:B------:R-:W0:Y:S01]  /*0090*/  LDCU.64 UR6, c[0x0][0x380] ;  /* 0x00007000ff0677ac */ /* 0x000e220008000a00 */
[----:B------:R-:W1:Y:S01]  /*00a0*/  LDC R5, c[0x0][0x388] ;  /* 0x0000e200ff057b82 */ /* 0x000e620000000800 */
[----:B------:R-:W1:Y:S01]  /*00b0*/  LDCU.64 UR4, c[0x0][0x358] ;  /* 0x00006b00ff0477ac */ /* 0x000e620008000a00 */
[----:B0-----:R-:W-:-:S04]  /*00c0*/  LEA R2, P0, R0, UR6, 0x2 ;  /* 0x0000000600027c11 */ /* 0x001fc8000f8010ff */
[----:B------:R-:W-:-:S05]  /*00d0*/  LEA.HI.X R3, R0, UR7, RZ, 0x2, P0 ;  /* 0x0000000700037c11 */ /* 0x000fca00080f14ff */
[----:B-1----:R-:W-:Y:S01]  /*00e0*/  STG.E desc[UR4][R2.64], R5 ;  /* 0x0000000502007986 */ /* 0x002fe2000c101904 */
[----:B------:R-:W-:Y:S05]  /*00f0*/  EXIT ;  /* 0x000000000000794d */ /* 0x000fea0003800000 */
.L_x_0:
[----:B------:R-:W-:-:S00]  /*0100*/  BRA `(.L_x_0) ;  /* 0xfffffffc00fc7947 */ /* 0x000fc0000383ffff */
[----:B------:R-:W-:-:S00]  /*0110*/  NOP ;  /* 0x0000000000007918 */ /* 0x000fc00000000000 */
        /* <DEDUP_REMOVED lines=14> */
.L_x_1:


//--------------------- .nv.shared.reserved.0     --------------------------
	.section	.nv.shared.reserved.0,"aw",@nobits
	.weak		__nv_reservedSMEM_offset_0_alias
	.size		__nv_reservedSMEM_offset_0_alias, 0, 64
	.other		__nv_reservedSMEM_offset_0_alias,@"STO_CUDA_RESERVED_SHARED STV_DEFAULT"
__nv_reservedSMEM_offset_0_alias:
	.zero		0
	.zero		64


//--------------------- .nv.constant0._Z12write_kernelPffm --------------------------
	.section	.nv.constant0._Z12write_kernelPffm,"a",@progbits
	.sectionflags	@""
	.align	4
.nv.constant0._Z12write_kernelPffm:
	.zero		920


//--------------------- SYMBOLS --------------------------

	.type		.nv.reservedSmem.offset0,@object
	.size		.nv.reservedSmem.offset0,0x4
